//
// Generated by NVIDIA NVVM Compiler
//
// Compiler Build ID: CL-36424714
// Cuda compilation tools, release 13.0, V13.0.88
// Based on NVVM 20.0.0
//

.version 9.0
.target sm_100
.address_size 64

	// .globl	_Z16point_square_GPUfffffffPfS_S_

.visible .entry _Z16point_square_GPUfffffffPfS_S_(
	.param .f32 _Z16point_square_GPUfffffffPfS_S__param_0,
	.param .f32 _Z16point_square_GPUfffffffPfS_S__param_1,
	.param .f32 _Z16point_square_GPUfffffffPfS_S__param_2,
	.param .f32 _Z16point_square_GPUfffffffPfS_S__param_3,
	.param .f32 _Z16point_square_GPUfffffffPfS_S__param_4,
	.param .f32 _Z16point_square_GPUfffffffPfS_S__param_5,
	.param .f32 _Z16point_square_GPUfffffffPfS_S__param_6,
	.param .u64 .ptr .align 1 _Z16point_square_GPUfffffffPfS_S__param_7,
	.param .u64 .ptr .align 1 _Z16point_square_GPUfffffffPfS_S__param_8,
	.param .u64 .ptr .align 1 _Z16point_square_GPUfffffffPfS_S__param_9
)
{


	ret;

}
	// .globl	_Z17sumMatrixOnGPUMixPfS_S_ii
.visible .entry _Z17sumMatrixOnGPUMixPfS_S_ii(
	.param .u64 .ptr .align 1 _Z17sumMatrixOnGPUMixPfS_S_ii_param_0,
	.param .u64 .ptr .align 1 _Z17sumMatrixOnGPUMixPfS_S_ii_param_1,
	.param .u64 .ptr .align 1 _Z17sumMatrixOnGPUMixPfS_S_ii_param_2,
	.param .u32 _Z17sumMatrixOnGPUMixPfS_S_ii_param_3,
	.param .u32 _Z17sumMatrixOnGPUMixPfS_S_ii_param_4
)
{
	.reg .pred 	%p<4>;
	.reg .b32 	%r<9>;
	.reg .b32 	%f<4>;
	.reg .b64 	%rd<11>;

	ld.param.u64 	%rd1, [_Z17sumMatrixOnGPUMixPfS_S_ii_param_0];
	ld.param.u64 	%rd2, [_Z17sumMatrixOnGPUMixPfS_S_ii_param_1];
	ld.param.u64 	%rd3, [_Z17sumMatrixOnGPUMixPfS_S_ii_param_2];
	ld.param.u32 	%r2, [_Z17sumMatrixOnGPUMixPfS_S_ii_param_3];
	ld.param.u32 	%r3, [_Z17sumMatrixOnGPUMixPfS_S_ii_param_4];
	mov.u32 	%r4, %tid.x;
	mov.u32 	%r5, %ctaid.x;
	mov.u32 	%r6, %ntid.x;
	mad.lo.s32 	%r7, %r5, %r6, %r4;
	mov.u32 	%r8, %ctaid.y;
	mad.lo.s32 	%r1, %r2, %r8, %r7;
	setp.ge.u32 	%p1, %r7, %r2;
	setp.ge.u32 	%p2, %r8, %r3;
	or.pred  	%p3, %p1, %p2;
	@%p3 bra 	$L__BB1_2;
	cvta.to.global.u64 	%rd4, %rd1;
	cvta.to.global.u64 	%rd5, %rd2;
	cvta.to.global.u64 	%rd6, %rd3;
	mul.wide.u32 	%rd7, %r1, 4;
	add.s64 	%rd8, %rd4, %rd7;
	ld.global.f32 	%f1, [%rd8];
	add.s64 	%rd9, %rd5, %rd7;
	ld.global.f32 	%f2, [%rd9];
	add.f32 	%f3, %f1, %f2;
	add.s64 	%rd10, %rd6, %rd7;
	st.global.f32 	[%rd10], %f3;
$L__BB1_2:
	ret;

}


// ===== COMPILED SASS (sm_100) =====

	.target	sm_100

	.elftype	@"ET_EXEC"


//--------------------- .note.nv.tkinfo           --------------------------
	.section	.note.nv.tkinfo,"",@"SHT_NOTE"
	.sectionflags	@"SHF_NOTE_NV_TKINFO"
	.tkinfo
        /*0018*/ 	.word	0x00000002
        /*0030*/ 	.string	""
        /*0030*/ 	.string	"ptxas"
        /*0030*/ 	.string	"Cuda compilation tools, release 13.0, V13.0.88"
        /*0030*/ 	.string	"Build cuda_13.0.r13.0/compiler.36424714_0"
        /*0030*/ 	.string	"-arch sm_100 -m 64 "



//--------------------- .note.nv.cuinfo           --------------------------
	.section	.note.nv.cuinfo,"",@"SHT_NOTE"
	.sectionflags	@"SHF_NOTE_NV_CUINFO"
        /*0018*/ 	.short	0x0002
        /*001a*/ 	.short	0x0064
        /*001c*/ 	.short	0x0082
	.zero		2


//--------------------- .nv.info                  --------------------------
	.section	.nv.info,"",@"SHT_CUDA_INFO"
	.align	4


	//----- nvinfo : EIATTR_REGCOUNT
	.align		4
        /*0000*/ 	.byte	0x04, 0x2f
        /*0002*/ 	.short	(.L_1 - .L_0)
	.align		4
.L_0:
        /*0004*/ 	.word	index@(_Z16point_square_GPUfffffffPfS_S_)
        /*0008*/ 	.word	0x00000004


	//----- nvinfo : EIATTR_FRAME_SIZE
	.align		4
.L_1:
        /*000c*/ 	.byte	0x04, 0x11
        /*000e*/ 	.short	(.L_3 - .L_2)
	.align		4
.L_2:
        /*0010*/ 	.word	index@(_Z16point_square_GPUfffffffPfS_S_)
        /*0014*/ 	.word	0x00000000


	//----- nvinfo : EIATTR_REGCOUNT
	.align		4
.L_3:
        /*0018*/ 	.byte	0x04, 0x2f
        /*001a*/ 	.short	(.L_5 - .L_4)
	.align		4
.L_4:
        /*001c*/ 	.word	index@(_Z17sumMatrixOnGPUMixPfS_S_ii)
        /*0020*/ 	.word	0x0000000c


	//----- nvinfo : EIATTR_FRAME_SIZE
	.align		4
.L_5:
        /*0024*/ 	.byte	0x04, 0x11
        /*0026*/ 	.short	(.L_7 - .L_6)
	.align		4
.L_6:
        /*0028*/ 	.word	index@(_Z17sumMatrixOnGPUMixPfS_S_ii)
        /*002c*/ 	.word	0x00000000


	//----- nvinfo : EIATTR_MIN_STACK_SIZE
	.align		4
.L_7:
        /*0030*/ 	.byte	0x04, 0x12
        /*0032*/ 	.short	(.L_9 - .L_8)
	.align		4
.L_8:
        /*0034*/ 	.word	index@(_Z17sumMatrixOnGPUMixPfS_S_ii)
        /*0038*/ 	.word	0x00000000


	//----- nvinfo : EIATTR_MIN_STACK_SIZE
	.align		4
.L_9:
        /*003c*/ 	.byte	0x04, 0x12
        /*003e*/ 	.short	(.L_11 - .L_10)
	.align		4
.L_10:
        /*0040*/ 	.word	index@(_Z16point_square_GPUfffffffPfS_S_)
        /*0044*/ 	.word	0x00000000
.L_11:


//--------------------- .nv.compat                --------------------------
	.section	.nv.compat,"",@"SHT_CUDA_COMPAT_INFO"
	.align	4
        /*0000*/ 	.byte	0x02, 0x09, 0x00, 0x00, 0x02, 0x02, 0x01, 0x00, 0x02, 0x05, 0x05, 0x00, 0x03, 0x07, 0x01, 0x01
        /*0010*/ 	.byte	0x02, 0x03, 0x00, 0x00, 0x02, 0x06, 0x01, 0x00, 0x04, 0x0b, 0x08, 0x00, 0x09, 0x00, 0x00, 0x00
        /*0020*/ 	.byte	0x00, 0x00, 0x00, 0x00


//--------------------- .nv.info._Z17sumMatrixOnGPUMixPfS_S_ii --------------------------
	.section	.nv.info._Z17sumMatrixOnGPUMixPfS_S_ii,"",@"SHT_CUDA_INFO"
	.sectionflags	@""
	.align	4


	//----- nvinfo : EIATTR_CUDA_API_VERSION
	.align		4
        /*0000*/ 	.byte	0x04, 0x37
        /*0002*/ 	.short	(.L_13 - .L_12)
.L_12:
        /*0004*/ 	.word	0x00000082


	//----- nvinfo : EIATTR_KPARAM_INFO
	.align		4
.L_13:
        /*0008*/ 	.byte	0x04, 0x17
        /*000a*/ 	.short	(.L_15 - .L_14)
.L_14:
        /*000c*/ 	.word	0x00000000
        /*0010*/ 	.short	0x0004
        /*0012*/ 	.short	0x001c
        /*0014*/ 	.byte	0x00, 0xf0, 0x11, 0x00


	//----- nvinfo : EIATTR_KPARAM_INFO
	.align		4
.L_15:
        /*0018*/ 	.byte	0x04, 0x17
        /*001a*/ 	.short	(.L_17 - .L_16)
.L_16:
        /*001c*/ 	.word	0x00000000
        /*0020*/ 	.short	0x0003
        /*0022*/ 	.short	0x0018
        /*0024*/ 	.byte	0x00, 0xf0, 0x11, 0x00


	//----- nvinfo : EIATTR_KPARAM_INFO
	.align		4
.L_17:
        /*0028*/ 	.byte	0x04, 0x17
        /*002a*/ 	.short	(.L_19 - .L_18)
.L_18:
        /*002c*/ 	.word	0x00000000
        /*0030*/ 	.short	0x0002
        /*0032*/ 	.short	0x0010
        /*0034*/ 	.byte	0x00, 0xf5, 0x21, 0x00


	//----- nvinfo : EIATTR_KPARAM_INFO
	.align		4
.L_19:
        /*0038*/ 	.byte	0x04, 0x17
        /*003a*/ 	.short	(.L_21 - .L_20)
.L_20:
        /*003c*/ 	.word	0x00000000
        /*0040*/ 	.short	0x0001
        /*0042*/ 	.short	0x0008
        /*0044*/ 	.byte	0x00, 0xf5, 0x21, 0x00


	//----- nvinfo : EIATTR_KPARAM_INFO
	.align		4
.L_21:
        /*0048*/ 	.byte	0x04, 0x17
        /*004a*/ 	.short	(.L_23 - .L_22)
.L_22:
        /*004c*/ 	.word	0x00000000
        /*0050*/ 	.short	0x0000
        /*0052*/ 	.short	0x0000
        /*0054*/ 	.byte	0x00, 0xf5, 0x21, 0x00


	//----- nvinfo : EIATTR_SPARSE_MMA_MASK
	.align		4
.L_23:
        /*0058*/ 	.byte	0x03, 0x50
        /*005a*/ 	.short	0x0000


	//----- nvinfo : EIATTR_MAXREG_COUNT
	.align		4
        /*005c*/ 	.byte	0x03, 0x1b
        /*005e*/ 	.short	0x00ff


	//----- nvinfo : EIATTR_MERCURY_ISA_VERSION
	.align		4
        /*0060*/ 	.byte	0x03, 0x5f
        /*0062*/ 	.short	0x0101


	//----- nvinfo : EIATTR_VRC_CTA_INIT_COUNT
	.align		4
        /*0064*/ 	.byte	0x02, 0x4a
	.zero		1
	.zero		1


	//----- nvinfo : EIATTR_EXIT_INSTR_OFFSETS
	.align		4
        /*0068*/ 	.byte	0x04, 0x1c
        /*006a*/ 	.short	(.L_25 - .L_24)


	//   ....[0]....
.L_24:
        /*006c*/ 	.word	0x000000a0


	//   ....[1]....
        /*0070*/ 	.word	0x00000160


	//----- nvinfo : EIATTR_CBANK_PARAM_SIZE
	.align		4
.L_25:
        /*0074*/ 	.byte	0x03, 0x19
        /*0076*/ 	.short	0x0020


	//----- nvinfo : EIATTR_PARAM_CBANK
	.align		4
        /*0078*/ 	.byte	0x04, 0x0a
        /*007a*/ 	.short	(.L_27 - .L_26)
	.align		4
.L_26:
        /*007c*/ 	.word	index@(.nv.constant0._Z17sumMatrixOnGPUMixPfS_S_ii)
        /*0080*/ 	.short	0x0380
        /*0082*/ 	.short	0x0020


	//----- nvinfo : EIATTR_SW_WAR
	.align		4
.L_27:
        /*0084*/ 	.byte	0x04, 0x36
        /*0086*/ 	.short	(.L_29 - .L_28)
.L_28:
        /*0088*/ 	.word	0x00000008
.L_29:


//--------------------- .nv.info._Z16point_square_GPUfffffffPfS_S_ --------------------------
	.section	.nv.info._Z16point_square_GPUfffffffPfS_S_,"",@"SHT_CUDA_INFO"
	.sectionflags	@""
	.align	4


	//----- nvinfo : EIATTR_CUDA_API_VERSION
	.align		4
        /*0000*/ 	.byte	0x04, 0x37
        /*0002*/ 	.short	(.L_31 - .L_30)
.L_30:
        /*0004*/ 	.word	0x00000082


	//----- nvinfo : EIATTR_KPARAM_INFO
	.align		4
.L_31:
        /*0008*/ 	.byte	0x04, 0x17
        /*000a*/ 	.short	(.L_33 - .L_32)
.L_32:
        /*000c*/ 	.word	0x00000000
        /*0010*/ 	.short	0x0009
        /*0012*/ 	.short	0x0030
        /*0014*/ 	.byte	0x00, 0xf5, 0x21, 0x00


	//----- nvinfo : EIATTR_KPARAM_INFO
	.align		4
.L_33:
        /*0018*/ 	.byte	0x04, 0x17
        /*001a*/ 	.short	(.L_35 - .L_34)
.L_34:
        /*001c*/ 	.word	0x00000000
        /*0020*/ 	.short	0x0008
        /*0022*/ 	.short	0x0028
        /*0024*/ 	.byte	0x00, 0xf5, 0x21, 0x00


	//----- nvinfo : EIATTR_KPARAM_INFO
	.align		4
.L_35:
        /*0028*/ 	.byte	0x04, 0x17
        /*002a*/ 	.short	(.L_37 - .L_36)
.L_36:
        /*002c*/ 	.word	0x00000000
        /*0030*/ 	.short	0x0007
        /*0032*/ 	.short	0x0020
        /*0034*/ 	.byte	0x00, 0xf5, 0x21, 0x00


	//----- nvinfo : EIATTR_KPARAM_INFO
	.align		4
.L_37:
        /*0038*/ 	.byte	0x04, 0x17
        /*003a*/ 	.short	(.L_39 - .L_38)
.L_38:
        /*003c*/ 	.word	0x00000000
        /*0040*/ 	.short	0x0006
        /*0042*/ 	.short	0x0018
        /*0044*/ 	.byte	0x00, 0xf0, 0x11, 0x00


	//----- nvinfo : EIATTR_KPARAM_INFO
	.align		4
.L_39:
        /*0048*/ 	.byte	0x04, 0x17
        /*004a*/ 	.short	(.L_41 - .L_40)
.L_40:
        /*004c*/ 	.word	0x00000000
        /*0050*/ 	.short	0x0005
        /*0052*/ 	.short	0x0014
        /*0054*/ 	.byte	0x00, 0xf0, 0x11, 0x00


	//----- nvinfo : EIATTR_KPARAM_INFO
	.align		4
.L_41:
        /*0058*/ 	.byte	0x04, 0x17
        /*005a*/ 	.short	(.L_43 - .L_42)
.L_42:
        /*005c*/ 	.word	0x00000000
        /*0060*/ 	.short	0x0004
        /*0062*/ 	.short	0x0010
        /*0064*/ 	.byte	0x00, 0xf0, 0x11, 0x00


	//----- nvinfo : EIATTR_KPARAM_INFO
	.align		4
.L_43:
        /*0068*/ 	.byte	0x04, 0x17
        /*006a*/ 	.short	(.L_45 - .L_44)
.L_44:
        /*006c*/ 	.word	0x00000000
        /*0070*/ 	.short	0x0003
        /*0072*/ 	.short	0x000c
        /*0074*/ 	.byte	0x00, 0xf0, 0x11, 0x00


	//----- nvinfo : EIATTR_KPARAM_INFO
	.align		4
.L_45:
        /*0078*/ 	.byte	0x04, 0x17
        /*007a*/ 	.short	(.L_47 - .L_46)
.L_46:
        /*007c*/ 	.word	0x00000000
        /*0080*/ 	.short	0x0002
        /*0082*/ 	.short	0x0008
        /*0084*/ 	.byte	0x00, 0xf0, 0x11, 0x00


	//----- nvinfo : EIATTR_KPARAM_INFO
	.align		4
.L_47:
        /*0088*/ 	.byte	0x04, 0x17
        /*008a*/ 	.short	(.L_49 - .L_48)
.L_48:
        /*008c*/ 	.word	0x00000000
        /*0090*/ 	.short	0x0001
        /*0092*/ 	.short	0x0004
        /*0094*/ 	.byte	0x00, 0xf0, 0x11, 0x00


	//----- nvinfo : EIATTR_KPARAM_INFO
	.align		4
.L_49:
        /*0098*/ 	.byte	0x04, 0x17
        /*009a*/ 	.short	(.L_51 - .L_50)
.L_50:
        /*009c*/ 	.word	0x00000000
        /*00a0*/ 	.short	0x0000
        /*00a2*/ 	.short	0x0000
        /*00a4*/ 	.byte	0x00, 0xf0, 0x11, 0x00


	//----- nvinfo : EIATTR_SPARSE_MMA_MASK
	.align		4
.L_51:
        /*00a8*/ 	.byte	0x03, 0x50
        /*00aa*/ 	.short	0x0000


	//----- nvinfo : EIATTR_MAXREG_COUNT
	.align		4
        /*00ac*/ 	.byte	0x03, 0x1b
        /*00ae*/ 	.short	0x00ff


	//----- nvinfo : EIATTR_MERCURY_ISA_VERSION
	.align		4
        /*00b0*/ 	.byte	0x03, 0x5f
        /*00b2*/ 	.short	0x0101


	//----- nvinfo : EIATTR_VRC_CTA_INIT_COUNT
	.align		4
        /*00b4*/ 	.byte	0x02, 0x4a
	.zero		1
	.zero		1


	//----- nvinfo : EIATTR_EXIT_INSTR_OFFSETS
	.align		4
        /*00b8*/ 	.byte	0x04, 0x1c
        /*00ba*/ 	.short	(.L_53 - .L_52)


	//   ....[0]....
.L_52:
        /*00bc*/ 	.word	0x00000010


	//----- nvinfo : EIATTR_CBANK_PARAM_SIZE
	.align		4
.L_53:
        /*00c0*/ 	.byte	0x03, 0x19
        /*00c2*/ 	.short	0x0038


	//----- nvinfo : EIATTR_PARAM_CBANK
	.align		4
        /*00c4*/ 	.byte	0x04, 0x0a
        /*00c6*/ 	.short	(.L_55 - .L_54)
	.align		4
.L_54:
        /*00c8*/ 	.word	index@(.nv.constant0._Z16point_square_GPUfffffffPfS_S_)
        /*00cc*/ 	.short	0x0380
        /*00ce*/ 	.short	0x0038


	//----- nvinfo : EIATTR_SW_WAR
	.align		4
.L_55:
        /*00d0*/ 	.byte	0x04, 0x36
        /*00d2*/ 	.short	(.L_57 - .L_56)
.L_56:
        /*00d4*/ 	.word	0x00000008
.L_57:


//--------------------- .nv.callgraph             --------------------------
	.section	.nv.callgraph,"",@"SHT_CUDA_CALLGRAPH"
	.align	4
	.sectionentsize	8
	.align		4
        /*0000*/ 	.word	0x00000000
	.align		4
        /*0004*/ 	.word	0xffffffff
	.align		4
        /*0008*/ 	.word	0x00000000
	.align		4
        /*000c*/ 	.word	0xfffffffe
	.align		4
        /*0010*/ 	.word	0x00000000
	.align		4
        /*0014*/ 	.word	0xfffffffd
	.align		4
        /*0018*/ 	.word	0x00000000
	.align		4
        /*001c*/ 	.word	0xfffffffc


//--------------------- .text._Z17sumMatrixOnGPUMixPfS_S_ii --------------------------
	.section	.text._Z17sumMatrixOnGPUMixPfS_S_ii,"ax",@progbits
	.align	128
        .global         _Z17sumMatrixOnGPUMixPfS_S_ii
        .type           _Z17sumMatrixOnGPUMixPfS_S_ii,@function
        .size           _Z17sumMatrixOnGPUMixPfS_S_ii,(.L_x_2 - _Z17sumMatrixOnGPUMixPfS_S_ii)
        .other          _Z17sumMatrixOnGPUMixPfS_S_ii,@"STO_CUDA_ENTRY STV_DEFAULT"
_Z17sumMatrixOnGPUMixPfS_S_ii:
.text._Z17sumMatrixOnGPUMixPfS_S_ii:
[----:B------:R-:W-:Y:S01]  /*0000*/  LDC R1, c[0x0][0x37c] ;  /* 0x0000df00ff017b82 */ /* 0x000fe20000000800 */
[----:B------:R-:W0:Y:S07]  /*0010*/  S2R R3, SR_TID.X ;  /* 0x0000000000037919 */ /* 0x000e2e0000002100 */
[----:B------:R-:W0:Y:S08]  /*0020*/  S2UR UR4, SR_CTAID.X ;  /* 0x00000000000479c3 */ /* 0x000e300000002500 */
[----:B------:R-:W0:Y:S08]  /*0030*/  LDC R0, c[0x0][0x360] ;  /* 0x0000d800ff007b82 */ /* 0x000e300000000800 */
[----:B------:R-:W1:Y:S08]  /*0040*/  S2UR UR5, SR_CTAID.Y ;  /* 0x00000000000579c3 */ /* 0x000e700000002600 */
[----:B------:R-:W1:Y:S01]  /*0050*/  LDC.64 R4, c[0x0][0x398] ;  /* 0x0000e600ff047b82 */ /* 0x000e620000000a00 */
[----:B0-----:R-:W-:Y:S01]  /*0060*/  IMAD R3, R0, UR4, R3 ;  /* 0x0000000400037c24 */ /* 0x001fe2000f8e0203 */
[----:B-1----:R-:W-:-:S03]  /*0070*/  ISETP.LE.U32.AND P0, PT, R5, UR5, PT ;  /* 0x0000000505007c0c */ /* 0x002fc6000bf03070 */
[----:B------:R-:W-:Y:S01]  /*0080*/  IMAD R9, R4, UR5, R3 ;  /* 0x0000000504097c24 */ /* 0x000fe2000f8e0203 */
[----:B------:R-:W-:-:S13]  /*0090*/  ISETP.GE.U32.OR P0, PT, R3, R4, P0 ;  /* 0x000000040300720c */ /* 0x000fda0000706470 */
[----:B------:R-:W-:Y:S05]  /*00a0*/  @P0 EXIT ;  /* 0x000000000000094d */ /* 0x000fea0003800000 */
[----:B------:R-:W0:Y:S01]  /*00b0*/  LDC.64 R2, c[0x0][0x380] ;  /* 0x0000e000ff027b82 */ /* 0x000e220000000a00 */
[----:B------:R-:W1:Y:S07]  /*00c0*/  LDCU.64 UR4, c[0x0][0x358] ;  /* 0x00006b00ff0477ac */ /* 0x000e6e0008000a00 */
[----:B------:R-:W2:Y:S08]  /*00d0*/  LDC.64 R4, c[0x0][0x388] ;  /* 0x0000e200ff047b82 */ /* 0x000eb00000000a00 */
[----:B------:R-:W3:Y:S01]  /*00e0*/  LDC.64 R6, c[0x0][0x390] ;  /* 0x0000e400ff067b82 */ /* 0x000ee20000000a00 */
[----:B0-----:R-:W-:-:S06]  /*00f0*/  IMAD.WIDE.U32 R2, R9, 0x4, R2 ;  /* 0x0000000409027825 */ /* 0x001fcc00078e0002 */
[----:B-1----:R-:W4:Y:S01]  /*0100*/  LDG.E R2, desc[UR4][R2.64] ;  /* 0x0000000402027981 */ /* 0x002f22000c1e1900 */
[----:B--2---:R-:W-:-:S06]  /*0110*/  IMAD.WIDE.U32 R4, R9, 0x4, R4 ;  /* 0x0000000409047825 */ /* 0x004fcc00078e0004 */
[----:B------:R-:W4:Y:S01]  /*0120*/  LDG.E R5, desc[UR4][R4.64] ;  /* 0x0000000404057981 */ /* 0x000f22000c1e1900 */
[----:B---3--:R-:W-:-:S04]  /*0130*/  IMAD.WIDE.U32 R6, R9, 0x4, R6 ;  /* 0x0000000409067825 */ /* 0x008fc800078e0006 */
[----:B----4-:R-:W-:-:S05]  /*0140*/  FADD R9, R2, R5 ;  /* 0x0000000502097221 */ /* 0x010fca0000000000 */
[----:B------:R-:W-:Y:S01]  /*0150*/  STG.E desc[UR4][R6.64], R9 ;  /* 0x0000000906007986 */ /* 0x000fe2000c101904 */
[----:B------:R-:W-:Y:S05]  /*0160*/  EXIT ;  /* 0x000000000000794d */ /* 0x000fea0003800000 */
.L_x_0:
[----:B------:R-:W-:-:S00]  /*0170*/  BRA `(.L_x_0) ;  /* 0xfffffffc00fc7947 */ /* 0x000fc0000383ffff */
[----:B------:R-:W-:-:S00]  /*0180*/  NOP ;  /* 0x0000000000007918 */ /* 0x000fc00000000000 */
[----:B------:R-:W-:-:S00]  /*0190*/  NOP ;  /* 0x0000000000007918 */ /* 0x000fc00000000000 */
[----:B------:R-:W-:-:S00]  /*01a0*/  NOP ;  /* 0x0000000000007918 */ /* 0x000fc00000000000 */
[----:B------:R-:W-:-:S00]  /*01b0*/  NOP ;  /* 0x0000000000007918 */ /* 0x000fc00000000000 */
[----:B------:R-:W-:-:S00]  /*01c0*/  NOP ;  /* 0x0000000000007918 */ /* 0x000fc00000000000 */
[----:B------:R-:W-:-:S00]  /*01d0*/  NOP ;  /* 0x0000000000007918 */ /* 0x000fc00000000000 */
[----:B------:R-:W-:-:S00]  /*01e0*/  NOP ;  /* 0x0000000000007918 */ /* 0x000fc00000000000 */
[----:B------:R-:W-:-:S00]  /*01f0*/  NOP ;  /* 0x0000000000007918 */ /* 0x000fc00000000000 */
.L_x_2:


//--------------------- .text._Z16point_square_GPUfffffffPfS_S_ --------------------------
	.section	.text._Z16point_square_GPUfffffffPfS_S_,"ax",@progbits
	.align	128
        .global         _Z16point_square_GPUfffffffPfS_S_
        .type           _Z16point_square_GPUfffffffPfS_S_,@function
        .size           _Z16point_square_GPUfffffffPfS_S_,(.L_x_3 - _Z16point_square_GPUfffffffPfS_S_)
        .other          _Z16point_square_GPUfffffffPfS_S_,@"STO_CUDA_ENTRY STV_DEFAULT"
_Z16point_square_GPUfffffffPfS_S_:
.text._Z16point_square_GPUfffffffPfS_S_:
[----:B------:R-:W-:Y:S01]  /*0000*/  LDC R1, c[0x0][0x37c] ;  /* 0x0000df00ff017b82 */ /* 0x000fe20000000800 */
[----:B------:R-:W-:Y:S05]  /*0010*/  EXIT ;  /* 0x000000000000794d */ /* 0x000fea0003800000 */
.L_x_1:
        /* <DEDUP_REMOVED lines=14> */
.L_x_3:


//--------------------- .nv.shared.reserved.0     --------------------------
	.section	.nv.shared.reserved.0,"aw",@nobits
	.weak		__nv_reservedSMEM_offset_0_alias
	.size		__nv_reservedSMEM_offset_0_alias, 0, 64
	.other		__nv_reservedSMEM_offset_0_alias,@"STO_CUDA_RESERVED_SHARED STV_DEFAULT"
__nv_reservedSMEM_offset_0_alias:
	.zero		0
	.zero		64


//--------------------- .nv.constant0._Z17sumMatrixOnGPUMixPfS_S_ii --------------------------
	.section	.nv.constant0._Z17sumMatrixOnGPUMixPfS_S_ii,"a",@progbits
	.sectionflags	@""
	.align	4
.nv.constant0._Z17sumMatrixOnGPUMixPfS_S_ii:
	.zero		928


//--------------------- .nv.constant0._Z16point_square_GPUfffffffPfS_S_ --------------------------
	.section	.nv.constant0._Z16point_square_GPUfffffffPfS_S_,"a",@progbits
	.sectionflags	@""
	.align	4
.nv.constant0._Z16point_square_GPUfffffffPfS_S_:
	.zero		952


//--------------------- SYMBOLS --------------------------

	.type		.nv.reservedSmem.offset0,@object
	.size		.nv.reservedSmem.offset0,0x4
